//
// Generated by NVIDIA NVVM Compiler
//
// Compiler Build ID: CL-36424714
// Cuda compilation tools, release 13.0, V13.0.88
// Based on NVVM 20.0.0
//

.version 9.0
.target sm_100
.address_size 64

	// .globl	_Z10hello_cudav
.extern .func  (.param .b32 func_retval0) vprintf
(
	.param .b64 vprintf_param_0,
	.param .b64 vprintf_param_1
)
;
.global .align 1 .b8 $str[32] = {72, 111, 108, 97, 32, 100, 101, 115, 100, 101, 32, 101, 108, 32, 107, 101, 114, 110, 101, 108, 32, 67, 85, 68, 65, 32, 240, 159, 145, 139, 10};

.visible .entry _Z10hello_cudav()
{
	.reg .b32 	%r<3>;
	.reg .b64 	%rd<3>;

	mov.u64 	%rd1, $str;
	cvta.global.u64 	%rd2, %rd1;
	{ // callseq 0, 0
	.param .b64 param0;
	st.param.b64 	[param0], %rd2;
	.param .b64 param1;
	st.param.b64 	[param1], 0;
	.param .b32 retval0;
	call.uni (retval0), 
	vprintf, 
	(
	param0, 
	param1
	);
	ld.param.b32 	%r1, [retval0];
	} // callseq 0
	ret;

}


// ===== COMPILED SASS (sm_100) =====

	.target	sm_100

	.elftype	@"ET_EXEC"


//--------------------- .note.nv.tkinfo           --------------------------
	.section	.note.nv.tkinfo,"",@"SHT_NOTE"
	.sectionflags	@"SHF_NOTE_NV_TKINFO"
	.tkinfo
        /*0018*/ 	.word	0x00000002
        /*0030*/ 	.string	""
        /*0030*/ 	.string	"ptxas"
        /*0030*/ 	.string	"Cuda compilation tools, release 13.0, V13.0.88"
        /*0030*/ 	.string	"Build cuda_13.0.r13.0/compiler.36424714_0"
        /*0030*/ 	.string	"-arch sm_100 -m 64 "



//--------------------- .note.nv.cuinfo           --------------------------
	.section	.note.nv.cuinfo,"",@"SHT_NOTE"
	.sectionflags	@"SHF_NOTE_NV_CUINFO"
        /*0018*/ 	.short	0x0002
        /*001a*/ 	.short	0x0064
        /*001c*/ 	.short	0x0082
	.zero		2


//--------------------- .nv.info                  --------------------------
	.section	.nv.info,"",@"SHT_CUDA_INFO"
	.align	4


	//----- nvinfo : EIATTR_REGCOUNT
	.align		4
        /*0000*/ 	.byte	0x04, 0x2f
        /*0002*/ 	.short	(.L_2 - .L_1)
	.align		4
.L_1:
        /*0004*/ 	.word	index@(_Z10hello_cudav)
        /*0008*/ 	.word	0x00000018


	//----- nvinfo : EIATTR_FRAME_SIZE
	.align		4
.L_2:
        /*000c*/ 	.byte	0x04, 0x11
        /*000e*/ 	.short	(.L_4 - .L_3)
	.align		4
.L_3:
        /*0010*/ 	.word	index@(_Z10hello_cudav)
        /*0014*/ 	.word	0x00000000


	//----- nvinfo : EIATTR_MIN_STACK_SIZE
	.align		4
.L_4:
        /*0018*/ 	.byte	0x04, 0x12
        /*001a*/ 	.short	(.L_6 - .L_5)
	.align		4
.L_5:
        /*001c*/ 	.word	index@(_Z10hello_cudav)
        /*0020*/ 	.word	0x00000000
.L_6:


//--------------------- .nv.compat                --------------------------
	.section	.nv.compat,"",@"SHT_CUDA_COMPAT_INFO"
	.align	4
        /*0000*/ 	.byte	0x02, 0x09, 0x00, 0x00, 0x02, 0x02, 0x01, 0x00, 0x02, 0x05, 0x05, 0x00, 0x03, 0x07, 0x01, 0x01
        /*0010*/ 	.byte	0x02, 0x03, 0x00, 0x00, 0x02, 0x06, 0x01, 0x00, 0x04, 0x0b, 0x08, 0x00, 0x09, 0x00, 0x00, 0x00
        /*0020*/ 	.byte	0x00, 0x00, 0x00, 0x00


//--------------------- .nv.info._Z10hello_cudav  --------------------------
	.section	.nv.info._Z10hello_cudav,"",@"SHT_CUDA_INFO"
	.sectionflags	@""
	.align	4


	//----- nvinfo : EIATTR_CUDA_API_VERSION
	.align		4
        /*0000*/ 	.byte	0x04, 0x37
        /*0002*/ 	.short	(.L_8 - .L_7)
.L_7:
        /*0004*/ 	.word	0x00000082


	//----- nvinfo : EIATTR_SPARSE_MMA_MASK
	.align		4
.L_8:
        /*0008*/ 	.byte	0x03, 0x50
        /*000a*/ 	.short	0x0000


	//----- nvinfo : EIATTR_MAXREG_COUNT
	.align		4
        /*000c*/ 	.byte	0x03, 0x1b
        /*000e*/ 	.short	0x00ff


	//----- nvinfo : EIATTR_EXTERNS
	.align		4
        /*0010*/ 	.byte	0x04, 0x0f
        /*0012*/ 	.short	(.L_10 - .L_9)


	//   ....[0]....
	.align		4
.L_9:
        /*0014*/ 	.word	index@(vprintf)


	//----- nvinfo : EIATTR_MERCURY_ISA_VERSION
	.align		4
.L_10:
        /*0018*/ 	.byte	0x03, 0x5f
        /*001a*/ 	.short	0x0101


	//----- nvinfo : EIATTR_VRC_CTA_INIT_COUNT
	.align		4
        /*001c*/ 	.byte	0x02, 0x4a
	.zero		1
	.zero		1


	//----- nvinfo : EIATTR_SYSCALL_OFFSETS
	.align		4
        /*0020*/ 	.byte	0x04, 0x46
        /*0022*/ 	.short	(.L_12 - .L_11)


	//   ....[0]....
.L_11:
        /*0024*/ 	.word	0x00000080


	//----- nvinfo : EIATTR_EXIT_INSTR_OFFSETS
	.align		4
.L_12:
        /*0028*/ 	.byte	0x04, 0x1c
        /*002a*/ 	.short	(.L_14 - .L_13)


	//   ....[0]....
.L_13:
        /*002c*/ 	.word	0x00000090


	//----- nvinfo : EIATTR_SW_WAR
	.align		4
.L_14:
        /*0030*/ 	.byte	0x04, 0x36
        /*0032*/ 	.short	(.L_16 - .L_15)
.L_15:
        /*0034*/ 	.word	0x00000008
.L_16:


//--------------------- .nv.callgraph             --------------------------
	.section	.nv.callgraph,"",@"SHT_CUDA_CALLGRAPH"
	.align	4
	.sectionentsize	8
	.align		4
        /*0000*/ 	.word	0x00000000
	.align		4
        /*0004*/ 	.word	0xffffffff
	.align		4
        /*0008*/ 	.word	index@(_Z10hello_cudav)
	.align		4
        /*000c*/ 	.word	index@(vprintf)
	.align		4
        /*0010*/ 	.word	0x00000000
	.align		4
        /*0014*/ 	.word	0xfffffffe
	.align		4
        /*0018*/ 	.word	0x00000000
	.align		4
        /*001c*/ 	.word	0xfffffffd
	.align		4
        /*0020*/ 	.word	0x00000000
	.align		4
        /*0024*/ 	.word	0xfffffffc


//--------------------- .nv.constant4             --------------------------
	.section	.nv.constant4,"a",@progbits
	.align	8
	.align		8
.nv.constant4:
        /*0000*/ 	.dword	vprintf
	.align		8
        /*0008*/ 	.dword	$str


//--------------------- .text._Z10hello_cudav     --------------------------
	.section	.text._Z10hello_cudav,"ax",@progbits
	.align	128
        .global         _Z10hello_cudav
        .type           _Z10hello_cudav,@function
        .size           _Z10hello_cudav,(.L_x_2 - _Z10hello_cudav)
        .other          _Z10hello_cudav,@"STO_CUDA_ENTRY STV_DEFAULT"
_Z10hello_cudav:
.text._Z10hello_cudav:
[----:B------:R-:W0:Y:S01]  /*0000*/  LDC R1, c[0x0][0x37c] ;  /* 0x0000df00ff017b82 */ /* 0x000e220000000800 */
[----:B------:R-:W-:Y:S01]  /*0010*/  MOV R0, 0x0 ;  /* 0x0000000000007802 */ /* 0x000fe20000000f00 */
[----:B------:R-:W1:Y:S01]  /*0020*/  LDCU.64 UR4, c[0x4][0x8] ;  /* 0x01000100ff0477ac */ /* 0x000e620008000a00 */
[----:B------:R-:W-:-:S05]  /*0030*/  CS2R R6, SRZ ;  /* 0x0000000000067805 */ /* 0x000fca000001ff00 */
[----:B------:R2:W3:Y:S01]  /*0040*/  LDC.64 R2, c[0x4][R0] ;  /* 0x0100000000027b82 */ /* 0x0004e20000000a00 */
[----:B-1----:R-:W-:Y:S02]  /*0050*/  IMAD.U32 R4, RZ, RZ, UR4 ;  /* 0x00000004ff047e24 */ /* 0x002fe4000f8e00ff */
[----:B--2---:R-:W-:-:S07]  /*0060*/  IMAD.U32 R5, RZ, RZ, UR5 ;  /* 0x00000005ff057e24 */ /* 0x004fce000f8e00ff */
[----:B------:R-:W-:-:S07]  /*0070*/  LEPC R20, `(.L_x_0) ;  /* 0x000000001014794e */ /* 0x000fce0000000000 */
[----:B0--3--:R-:W-:Y:S05]  /*0080*/  CALL.ABS.NOINC R2 ;  /* 0x0000000002007343 */ /* 0x009fea0003c00000 */
.L_x_0:
[----:B------:R-:W-:Y:S05]  /*0090*/  EXIT ;  /* 0x000000000000794d */ /* 0x000fea0003800000 */
.L_x_1:
[----:B------:R-:W-:-:S00]  /*00a0*/  BRA `(.L_x_1) ;  /* 0xfffffffc00fc7947 */ /* 0x000fc0000383ffff */
[----:B------:R-:W-:-:S00]  /*00b0*/  NOP ;  /* 0x0000000000007918 */ /* 0x000fc00000000000 */
        /* <DEDUP_REMOVED lines=12> */
.L_x_2:


//--------------------- .nv.global.init           --------------------------
	.section	.nv.global.init,"aw",@progbits
.nv.global.init:
	.type		$str,@object
	.size		$str,(.L_0 - $str)
$str:
        /*0000*/ 	.byte	0x48, 0x6f, 0x6c, 0x61, 0x20, 0x64, 0x65, 0x73, 0x64, 0x65, 0x20, 0x65, 0x6c, 0x20, 0x6b, 0x65
        /*0010*/ 	.byte	0x72, 0x6e, 0x65, 0x6c, 0x20, 0x43, 0x55, 0x44, 0x41, 0x20, 0xf0, 0x9f, 0x91, 0x8b, 0x0a, 0x00
.L_0:


//--------------------- .nv.shared.reserved.0     --------------------------
	.section	.nv.shared.reserved.0,"aw",@nobits
	.weak		__nv_reservedSMEM_offset_0_alias
	.size		__nv_reservedSMEM_offset_0_alias, 0, 64
	.other		__nv_reservedSMEM_offset_0_alias,@"STO_CUDA_RESERVED_SHARED STV_DEFAULT"
__nv_reservedSMEM_offset_0_alias:
	.zero		0
	.zero		64


//--------------------- .nv.constant0._Z10hello_cudav --------------------------
	.section	.nv.constant0._Z10hello_cudav,"a",@progbits
	.sectionflags	@""
	.align	4
.nv.constant0._Z10hello_cudav:
	.zero		896


//--------------------- SYMBOLS --------------------------

	.type		.nv.reservedSmem.offset0,@object
	.size		.nv.reservedSmem.offset0,0x4
	.type		vprintf,@function
